	.headerflags	@"EF_CUDA_TEXMODE_UNIFIED EF_CUDA_64BIT_ADDRESS EF_CUDA_ACCELERATORS EF_CUDA_SM90 EF_CUDA_VIRTUAL_SM(EF_CUDA_SM90)"
	.elftype	@"ET_EXEC"


//--------------------- .nv.info                  --------------------------
	.section	.nv.info,"",@"SHT_CUDA_INFO"
	.align	4


	//----- nvinfo : EIATTR_REGCOUNT
	.align		4
        /*0000*/ 	.byte	0x04, 0x2f
        /*0002*/ 	.short	(.L_1 - .L_0)
	.align		4
.L_0:
        /*0004*/ 	.word	index@(triton_poi_fused__to_copy_add_arange_mul_25)
        /*0008*/ 	.word	0x00000009


	//----- nvinfo : EIATTR_MIN_STACK_SIZE
	.align		4
.L_1:
        /*000c*/ 	.byte	0x04, 0x12
        /*000e*/ 	.short	(.L_3 - .L_2)
	.align		4
.L_2:
        /*0010*/ 	.word	index@(triton_poi_fused__to_copy_add_arange_mul_25)
        /*0014*/ 	.word	0x00000000


	//----- nvinfo : EIATTR_FRAME_SIZE
	.align		4
.L_3:
        /*0018*/ 	.byte	0x04, 0x11
        /*001a*/ 	.short	(.L_5 - .L_4)
	.align		4
.L_4:
        /*001c*/ 	.word	index@(triton_poi_fused__to_copy_add_arange_mul_25)
        /*0020*/ 	.word	0x00000000


	//----- nvinfo : EIATTR_MIN_STACK_SIZE
	.align		4
.L_5:
        /*0024*/ 	.byte	0x04, 0x12
        /*0026*/ 	.short	(.L_7 - .L_6)
	.align		4
.L_6:
        /*0028*/ 	.word	index@(triton_poi_fused__to_copy_add_arange_mul_25)
        /*002c*/ 	.word	0x00000000
.L_7:


//--------------------- .nv.info.triton_poi_fused__to_copy_add_arange_mul_25 --------------------------
	.section	.nv.info.triton_poi_fused__to_copy_add_arange_mul_25,"",@"SHT_CUDA_INFO"
	.sectionflags	@""
	.align	4


	//----- nvinfo : EIATTR_CUDA_API_VERSION
	.align		4
        /*0000*/ 	.byte	0x04, 0x37
        /*0002*/ 	.short	(.L_9 - .L_8)
.L_8:
        /*0004*/ 	.word	0x0000007c


	//----- nvinfo : EIATTR_KPARAM_INFO
	.align		4
.L_9:
        /*0008*/ 	.byte	0x04, 0x17
        /*000a*/ 	.short	(.L_11 - .L_10)
.L_10:
        /*000c*/ 	.word	0x00000000
        /*0010*/ 	.short	0x0001
        /*0012*/ 	.short	0x0008
        /*0014*/ 	.byte	0x00, 0xf0, 0x11, 0x00


	//----- nvinfo : EIATTR_KPARAM_INFO
	.align		4
.L_11:
        /*0018*/ 	.byte	0x04, 0x17
        /*001a*/ 	.short	(.L_13 - .L_12)
.L_12:
        /*001c*/ 	.word	0x00000000
        /*0020*/ 	.short	0x0000
        /*0022*/ 	.short	0x0000
        /*0024*/ 	.byte	0x00, 0xf4, 0x21, 0x00


	//----- nvinfo : EIATTR_SPARSE_MMA_MASK
	.align		4
.L_13:
        /*0028*/ 	.byte	0x03, 0x50
        /*002a*/ 	.short	0x0000


	//----- nvinfo : EIATTR_MAXREG_COUNT
	.align		4
        /*002c*/ 	.byte	0x03, 0x1b
        /*002e*/ 	.short	0x00ff


	//----- nvinfo : EIATTR_EXIT_INSTR_OFFSETS
	.align		4
        /*0030*/ 	.byte	0x04, 0x1c
        /*0032*/ 	.short	(.L_15 - .L_14)


	//   ....[0]....
.L_14:
        /*0034*/ 	.word	0x000000d0


	//   ....[1]....
        /*0038*/ 	.word	0x00000100


	//----- nvinfo : EIATTR_REQNTID
	.align		4
.L_15:
        /*003c*/ 	.byte	0x04, 0x10
        /*003e*/ 	.short	(.L_17 - .L_16)
.L_16:
        /*0040*/ 	.word	0x00000020
        /*0044*/ 	.word	0x00000001
        /*0048*/ 	.word	0x00000001


	//----- nvinfo : EIATTR_CBANK_PARAM_SIZE
	.align		4
.L_17:
        /*004c*/ 	.byte	0x03, 0x19
        /*004e*/ 	.short	0x000c


	//----- nvinfo : EIATTR_PARAM_CBANK
	.align		4
        /*0050*/ 	.byte	0x04, 0x0a
        /*0052*/ 	.short	(.L_19 - .L_18)
	.align		4
.L_18:
        /*0054*/ 	.word	index@(.nv.constant0.triton_poi_fused__to_copy_add_arange_mul_25)
        /*0058*/ 	.short	0x0210
        /*005a*/ 	.short	0x000c


	//----- nvinfo : EIATTR_SW_WAR
	.align		4
.L_19:
        /*005c*/ 	.byte	0x04, 0x36
        /*005e*/ 	.short	(.L_21 - .L_20)
.L_20:
        /*0060*/ 	.word	0x00000008
.L_21:


//--------------------- .nv.callgraph             --------------------------
	.section	.nv.callgraph,"",@"SHT_CUDA_CALLGRAPH"
	.align	4
	.sectionentsize	8
	.align		4
        /*0000*/ 	.word	0x00000000
	.align		4
        /*0004*/ 	.word	0xffffffff
	.align		4
        /*0008*/ 	.word	0x00000000
	.align		4
        /*000c*/ 	.word	0xfffffffe
	.align		4
        /*0010*/ 	.word	0x00000000
	.align		4
        /*0014*/ 	.word	0xfffffffd
	.align		4
        /*0018*/ 	.word	0x00000000
	.align		4
        /*001c*/ 	.word	0xfffffffc


//--------------------- .text.triton_poi_fused__to_copy_add_arange_mul_25 --------------------------
	.section	.text.triton_poi_fused__to_copy_add_arange_mul_25,"ax",@progbits
	.align	128
        .global         triton_poi_fused__to_copy_add_arange_mul_25
        .type           triton_poi_fused__to_copy_add_arange_mul_25,@function
        .size           triton_poi_fused__to_copy_add_arange_mul_25,(.L_x_1 - triton_poi_fused__to_copy_add_arange_mul_25)
        .other          triton_poi_fused__to_copy_add_arange_mul_25,@"STO_CUDA_ENTRY STV_DEFAULT"
triton_poi_fused__to_copy_add_arange_mul_25:
.text.triton_poi_fused__to_copy_add_arange_mul_25:
[----:B------:R-:W0:Y:S02]  /*0000*/  LDC R1, c[0x0][0x28] ;  /* 0x00000a00ff017b82 */ /* 0x000e240000000800 */
[----:B------:R-:W1:Y:S01]  /*0010*/  S2R R6, SR_TID.X ;  /* 0x0000000000067919 */ /* 0x000e620000002100 */
[----:B------:R-:W2:Y:S01]  /*0020*/  LDC.64 R2, c[0x0][0x210] ;  /* 0x00008400ff027b82 */ /* 0x000ea20000000a00 */
[----:B------:R-:W3:Y:S01]  /*0030*/  S2R R5, SR_CTAID.X ;  /* 0x0000000000057919 */ /* 0x000ee20000002500 */
[C---:B-1----:R-:W-:Y:S02]  /*0040*/  LOP3.LUT R0, R6.reuse, 0x7, RZ, 0xc0, !PT ;  /* 0x0000000706007812 */ /* 0x042fe400078ec0ff */
[----:B------:R-:W-:-:S03]  /*0050*/  LOP3.LUT P0, RZ, R6, 0x18, RZ, 0xc0, !PT ;  /* 0x0000001806ff7812 */ /* 0x000fc6000780c0ff */
[----:B---3--:R-:W-:-:S04]  /*0060*/  IMAD R5, R5, 0x8, R0 ;  /* 0x0000000805057824 */ /* 0x008fc800078e0200 */
[C---:B--2---:R-:W-:Y:S01]  /*0070*/  IMAD.WIDE R2, R5.reuse, 0x8, R2 ;  /* 0x0000000805027825 */ /* 0x044fe200078e0202 */
[----:B------:R-:W-:Y:S02]  /*0080*/  I2FP.F32.S32 R0, R5 ;  /* 0x0000000500007245 */ /* 0x000fe40000201400 */
[----:B------:R-:W-:-:S03]  /*0090*/  ISETP.LT.AND P0, PT, R5, 0x8, !P0 ;  /* 0x000000080500780c */ /* 0x000fc60004701270 */
[----:B------:R-:W-:-:S04]  /*00a0*/  FMUL R0, R0, 0.5 ;  /* 0x3f00000000007820 */ /* 0x000fc80000400000 */
[----:B------:R-:W1:Y:S02]  /*00b0*/  F2I.TRUNC.NTZ R4, R0 ;  /* 0x0000000000047305 */ /* 0x000e64000020f100 */
[----:B-1----:R-:W-:-:S04]  /*00c0*/  SHF.R.S32.HI R5, RZ, 0x1f, R4 ;  /* 0x0000001fff057819 */ /* 0x002fc80000011404 */
[----:B------:R-:W-:Y:S05]  /*00d0*/  @!P0 EXIT ;  /* 0x000000000000894d */ /* 0x000fea0003800000 */
[----:B------:R-:W-:Y:S02]  /*00e0*/  ULDC.64 UR4, c[0x0][0x208] ;  /* 0x0000820000047ab9 */ /* 0x000fe40000000a00 */
[----:B------:R-:W-:Y:S01]  /*00f0*/  STG.E.64 desc[UR4][R2.64], R4 ;  /* 0x0000000402007986 */ /* 0x000fe2000c101b04 */
[----:B------:R-:W-:Y:S05]  /*0100*/  EXIT ;  /* 0x000000000000794d */ /* 0x000fea0003800000 */
.L_x_0:
[----:B------:R-:W-:-:S00]  /*0110*/  BRA `(.L_x_0) ;  /* 0xfffffffc00fc7947 */ /* 0x000fc0000383ffff */
[----:B------:R-:W-:-:S00]  /*0120*/  NOP ;  /* 0x0000000000007918 */ /* 0x000fc00000000000 */
        /* <DEDUP_REMOVED lines=13> */
.L_x_1:


//--------------------- .nv.constant0.triton_poi_fused__to_copy_add_arange_mul_25 --------------------------
	.section	.nv.constant0.triton_poi_fused__to_copy_add_arange_mul_25,"a",@progbits
	.sectionflags	@""
	.align	4
.nv.constant0.triton_poi_fused__to_copy_add_arange_mul_25:
	.zero		540
